//
// Generated by NVIDIA NVVM Compiler
//
// Compiler Build ID: CL-36424714
// Cuda compilation tools, release 13.0, V13.0.88
// Based on NVVM 20.0.0
//

.version 9.0
.target sm_100
.address_size 64

	// .globl	_Z20softmaxKernel2D_rowsIfEvPKT_PS0_ii

.visible .entry _Z20softmaxKernel2D_rowsIfEvPKT_PS0_ii(
	.param .u64 .ptr .align 1 _Z20softmaxKernel2D_rowsIfEvPKT_PS0_ii_param_0,
	.param .u64 .ptr .align 1 _Z20softmaxKernel2D_rowsIfEvPKT_PS0_ii_param_1,
	.param .u32 _Z20softmaxKernel2D_rowsIfEvPKT_PS0_ii_param_2,
	.param .u32 _Z20softmaxKernel2D_rowsIfEvPKT_PS0_ii_param_3
)
{
	.reg .pred 	%p<12>;
	.reg .b32 	%r<24>;
	.reg .b32 	%f<28>;
	.reg .b64 	%rd<9>;

	ld.param.u64 	%rd1, [_Z20softmaxKernel2D_rowsIfEvPKT_PS0_ii_param_0];
	ld.param.u64 	%rd2, [_Z20softmaxKernel2D_rowsIfEvPKT_PS0_ii_param_1];
	ld.param.u32 	%r4, [_Z20softmaxKernel2D_rowsIfEvPKT_PS0_ii_param_2];
	ld.param.u32 	%r5, [_Z20softmaxKernel2D_rowsIfEvPKT_PS0_ii_param_3];
	mov.u32 	%r6, %ctaid.y;
	shl.b32 	%r7, %r6, 5;
	mov.u32 	%r8, %tid.y;
	add.s32 	%r1, %r7, %r8;
	mov.u32 	%r9, %ctaid.x;
	shl.b32 	%r10, %r9, 5;
	mov.u32 	%r2, %tid.x;
	add.s32 	%r3, %r10, %r2;
	setp.ge.s32 	%p1, %r1, %r4;
	setp.ge.s32 	%p2, %r3, %r5;
	mov.f32 	%f27, 0f00000000;
	or.pred  	%p3, %p1, %p2;
	@%p3 bra 	$L__BB0_2;
	cvta.to.global.u64 	%rd3, %rd1;
	mad.lo.s32 	%r11, %r5, %r1, %r3;
	mul.wide.s32 	%rd4, %r11, 4;
	add.s64 	%rd5, %rd3, %rd4;
	ld.global.f32 	%f5, [%rd5];
	fma.rn.f32 	%f6, %f5, 0f3BBB989D, 0f3F000000;
	cvt.sat.f32.f32 	%f7, %f6;
	mov.f32 	%f8, 0f4B400001;
	mov.f32 	%f9, 0f437C0000;
	fma.rm.f32 	%f10, %f7, %f9, %f8;
	add.f32 	%f11, %f10, 0fCB40007F;
	neg.f32 	%f12, %f11;
	fma.rn.f32 	%f13, %f5, 0f3FB8AA3B, %f12;
	fma.rn.f32 	%f14, %f5, 0f32A57060, %f13;
	mov.b32 	%r12, %f10;
	shl.b32 	%r13, %r12, 23;
	mov.b32 	%f15, %r13;
	ex2.approx.ftz.f32 	%f16, %f14;
	mul.f32 	%f27, %f16, %f15;
$L__BB0_2:
	setp.ge.s32 	%p4, %r1, %r4;
	mov.b32 	%r14, %f27;
	shfl.sync.bfly.b32	%r15|%p5, %r14, 16, 31, -1;
	mov.b32 	%f17, %r15;
	add.f32 	%f18, %f27, %f17;
	mov.b32 	%r16, %f18;
	shfl.sync.bfly.b32	%r17|%p6, %r16, 8, 31, -1;
	mov.b32 	%f19, %r17;
	add.f32 	%f20, %f18, %f19;
	mov.b32 	%r18, %f20;
	shfl.sync.bfly.b32	%r19|%p7, %r18, 4, 31, -1;
	mov.b32 	%f21, %r19;
	add.f32 	%f22, %f20, %f21;
	mov.b32 	%r20, %f22;
	shfl.sync.bfly.b32	%r21|%p8, %r20, 2, 31, -1;
	mov.b32 	%f23, %r21;
	add.f32 	%f24, %f22, %f23;
	mov.b32 	%r22, %f24;
	shfl.sync.bfly.b32	%r23|%p9, %r22, 1, 31, -1;
	mov.b32 	%f25, %r23;
	add.f32 	%f3, %f24, %f25;
	setp.ne.s32 	%p10, %r2, 0;
	or.pred  	%p11, %p10, %p4;
	@%p11 bra 	$L__BB0_4;
	cvta.to.global.u64 	%rd6, %rd2;
	mul.wide.u32 	%rd7, %r1, 4;
	add.s64 	%rd8, %rd6, %rd7;
	atom.global.add.f32 	%f26, [%rd8], %f3;
$L__BB0_4:
	ret;

}
	// .globl	_Z27softmaxKernel2D_elementwiseIfEvPKT_S2_PS0_ii
.visible .entry _Z27softmaxKernel2D_elementwiseIfEvPKT_S2_PS0_ii(
	.param .u64 .ptr .align 1 _Z27softmaxKernel2D_elementwiseIfEvPKT_S2_PS0_ii_param_0,
	.param .u64 .ptr .align 1 _Z27softmaxKernel2D_elementwiseIfEvPKT_S2_PS0_ii_param_1,
	.param .u64 .ptr .align 1 _Z27softmaxKernel2D_elementwiseIfEvPKT_S2_PS0_ii_param_2,
	.param .u32 _Z27softmaxKernel2D_elementwiseIfEvPKT_S2_PS0_ii_param_3,
	.param .u32 _Z27softmaxKernel2D_elementwiseIfEvPKT_S2_PS0_ii_param_4
)
{
	.reg .pred 	%p<4>;
	.reg .b32 	%r<14>;
	.reg .b32 	%f<16>;
	.reg .b64 	%rd<12>;

	ld.param.u64 	%rd1, [_Z27softmaxKernel2D_elementwiseIfEvPKT_S2_PS0_ii_param_0];
	ld.param.u64 	%rd2, [_Z27softmaxKernel2D_elementwiseIfEvPKT_S2_PS0_ii_param_1];
	ld.param.u64 	%rd3, [_Z27softmaxKernel2D_elementwiseIfEvPKT_S2_PS0_ii_param_2];
	ld.param.u32 	%r4, [_Z27softmaxKernel2D_elementwiseIfEvPKT_S2_PS0_ii_param_3];
	ld.param.u32 	%r3, [_Z27softmaxKernel2D_elementwiseIfEvPKT_S2_PS0_ii_param_4];
	mov.u32 	%r5, %ctaid.y;
	shl.b32 	%r6, %r5, 5;
	mov.u32 	%r7, %tid.y;
	add.s32 	%r1, %r6, %r7;
	mov.u32 	%r8, %ctaid.x;
	shl.b32 	%r9, %r8, 5;
	mov.u32 	%r10, %tid.x;
	add.s32 	%r2, %r9, %r10;
	setp.ge.s32 	%p1, %r1, %r4;
	setp.ge.s32 	%p2, %r2, %r3;
	or.pred  	%p3, %p1, %p2;
	@%p3 bra 	$L__BB1_2;
	cvta.to.global.u64 	%rd4, %rd1;
	cvta.to.global.u64 	%rd5, %rd2;
	cvta.to.global.u64 	%rd6, %rd3;
	mad.lo.s32 	%r11, %r3, %r1, %r2;
	mul.wide.s32 	%rd7, %r11, 4;
	add.s64 	%rd8, %rd4, %rd7;
	ld.global.f32 	%f1, [%rd8];
	fma.rn.f32 	%f2, %f1, 0f3BBB989D, 0f3F000000;
	cvt.sat.f32.f32 	%f3, %f2;
	mov.f32 	%f4, 0f4B400001;
	mov.f32 	%f5, 0f437C0000;
	fma.rm.f32 	%f6, %f3, %f5, %f4;
	add.f32 	%f7, %f6, 0fCB40007F;
	neg.f32 	%f8, %f7;
	fma.rn.f32 	%f9, %f1, 0f3FB8AA3B, %f8;
	fma.rn.f32 	%f10, %f1, 0f32A57060, %f9;
	mov.b32 	%r12, %f6;
	shl.b32 	%r13, %r12, 23;
	mov.b32 	%f11, %r13;
	ex2.approx.ftz.f32 	%f12, %f10;
	mul.f32 	%f13, %f12, %f11;
	mul.wide.u32 	%rd9, %r1, 4;
	add.s64 	%rd10, %rd5, %rd9;
	ld.global.f32 	%f14, [%rd10];
	div.rn.f32 	%f15, %f13, %f14;
	add.s64 	%rd11, %rd6, %rd7;
	st.global.f32 	[%rd11], %f15;
$L__BB1_2:
	ret;

}


// ===== COMPILED SASS (sm_100) =====

	.target	sm_100

	.elftype	@"ET_EXEC"


//--------------------- .note.nv.tkinfo           --------------------------
	.section	.note.nv.tkinfo,"",@"SHT_NOTE"
	.sectionflags	@"SHF_NOTE_NV_TKINFO"
	.tkinfo
        /*0018*/ 	.word	0x00000002
        /*0030*/ 	.string	""
        /*0030*/ 	.string	"ptxas"
        /*0030*/ 	.string	"Cuda compilation tools, release 13.0, V13.0.88"
        /*0030*/ 	.string	"Build cuda_13.0.r13.0/compiler.36424714_0"
        /*0030*/ 	.string	"-arch sm_100 -m 64 "



//--------------------- .note.nv.cuinfo           --------------------------
	.section	.note.nv.cuinfo,"",@"SHT_NOTE"
	.sectionflags	@"SHF_NOTE_NV_CUINFO"
        /*0018*/ 	.short	0x0002
        /*001a*/ 	.short	0x0064
        /*001c*/ 	.short	0x0082
	.zero		2


//--------------------- .nv.info                  --------------------------
	.section	.nv.info,"",@"SHT_CUDA_INFO"
	.align	4


	//----- nvinfo : EIATTR_REGCOUNT
	.align		4
        /*0000*/ 	.byte	0x04, 0x2f
        /*0002*/ 	.short	(.L_1 - .L_0)
	.align		4
.L_0:
        /*0004*/ 	.word	index@(_Z20softmaxKernel2D_rowsIfEvPKT_PS0_ii)
        /*0008*/ 	.word	0x0000000b


	//----- nvinfo : EIATTR_FRAME_SIZE
	.align		4
.L_1:
        /*000c*/ 	.byte	0x04, 0x11
        /*000e*/ 	.short	(.L_3 - .L_2)
	.align		4
.L_2:
        /*0010*/ 	.word	index@(_Z20softmaxKernel2D_rowsIfEvPKT_PS0_ii)
        /*0014*/ 	.word	0x00000000


	//----- nvinfo : EIATTR_REGCOUNT
	.align		4
.L_3:
        /*0018*/ 	.byte	0x04, 0x2f
        /*001a*/ 	.short	(.L_5 - .L_4)
	.align		4
.L_4:
        /*001c*/ 	.word	index@(_Z27softmaxKernel2D_elementwiseIfEvPKT_S2_PS0_ii)
        /*0020*/ 	.word	0x00000010


	//----- nvinfo : EIATTR_FRAME_SIZE
	.align		4
.L_5:
        /*0024*/ 	.byte	0x04, 0x11
        /*0026*/ 	.short	(.L_7 - .L_6)
	.align		4
.L_6:
        /*0028*/ 	.word	index@($__internal_0_$__cuda_sm3x_div_rn_noftz_f32_slowpath)
        /*002c*/ 	.word	0x00000000


	//----- nvinfo : EIATTR_FRAME_SIZE
	.align		4
.L_7:
        /*0030*/ 	.byte	0x04, 0x11
        /*0032*/ 	.short	(.L_9 - .L_8)
	.align		4
.L_8:
        /*0034*/ 	.word	index@(_Z27softmaxKernel2D_elementwiseIfEvPKT_S2_PS0_ii)
        /*0038*/ 	.word	0x00000000


	//----- nvinfo : EIATTR_MIN_STACK_SIZE
	.align		4
.L_9:
        /*003c*/ 	.byte	0x04, 0x12
        /*003e*/ 	.short	(.L_11 - .L_10)
	.align		4
.L_10:
        /*0040*/ 	.word	index@(_Z27softmaxKernel2D_elementwiseIfEvPKT_S2_PS0_ii)
        /*0044*/ 	.word	0x00000000


	//----- nvinfo : EIATTR_MIN_STACK_SIZE
	.align		4
.L_11:
        /*0048*/ 	.byte	0x04, 0x12
        /*004a*/ 	.short	(.L_13 - .L_12)
	.align		4
.L_12:
        /*004c*/ 	.word	index@(_Z20softmaxKernel2D_rowsIfEvPKT_PS0_ii)
        /*0050*/ 	.word	0x00000000
.L_13:


//--------------------- .nv.compat                --------------------------
	.section	.nv.compat,"",@"SHT_CUDA_COMPAT_INFO"
	.align	4
        /*0000*/ 	.byte	0x02, 0x09, 0x00, 0x00, 0x02, 0x02, 0x01, 0x00, 0x02, 0x05, 0x05, 0x00, 0x03, 0x07, 0x01, 0x01
        /*0010*/ 	.byte	0x02, 0x03, 0x00, 0x00, 0x02, 0x06, 0x01, 0x00, 0x04, 0x0b, 0x08, 0x00, 0x01, 0x00, 0x00, 0x00
        /*0020*/ 	.byte	0x00, 0x00, 0x00, 0x00


//--------------------- .nv.info._Z27softmaxKernel2D_elementwiseIfEvPKT_S2_PS0_ii --------------------------
	.section	.nv.info._Z27softmaxKernel2D_elementwiseIfEvPKT_S2_PS0_ii,"",@"SHT_CUDA_INFO"
	.sectionflags	@""
	.align	4


	//----- nvinfo : EIATTR_CUDA_API_VERSION
	.align		4
        /*0000*/ 	.byte	0x04, 0x37
        /*0002*/ 	.short	(.L_15 - .L_14)
.L_14:
        /*0004*/ 	.word	0x00000082


	//----- nvinfo : EIATTR_KPARAM_INFO
	.align		4
.L_15:
        /*0008*/ 	.byte	0x04, 0x17
        /*000a*/ 	.short	(.L_17 - .L_16)
.L_16:
        /*000c*/ 	.word	0x00000000
        /*0010*/ 	.short	0x0004
        /*0012*/ 	.short	0x001c
        /*0014*/ 	.byte	0x00, 0xf0, 0x11, 0x00


	//----- nvinfo : EIATTR_KPARAM_INFO
	.align		4
.L_17:
        /*0018*/ 	.byte	0x04, 0x17
        /*001a*/ 	.short	(.L_19 - .L_18)
.L_18:
        /*001c*/ 	.word	0x00000000
        /*0020*/ 	.short	0x0003
        /*0022*/ 	.short	0x0018
        /*0024*/ 	.byte	0x00, 0xf0, 0x11, 0x00


	//----- nvinfo : EIATTR_KPARAM_INFO
	.align		4
.L_19:
        /*0028*/ 	.byte	0x04, 0x17
        /*002a*/ 	.short	(.L_21 - .L_20)
.L_20:
        /*002c*/ 	.word	0x00000000
        /*0030*/ 	.short	0x0002
        /*0032*/ 	.short	0x0010
        /*0034*/ 	.byte	0x00, 0xf5, 0x21, 0x00


	//----- nvinfo : EIATTR_KPARAM_INFO
	.align		4
.L_21:
        /*0038*/ 	.byte	0x04, 0x17
        /*003a*/ 	.short	(.L_23 - .L_22)
.L_22:
        /*003c*/ 	.word	0x00000000
        /*0040*/ 	.short	0x0001
        /*0042*/ 	.short	0x0008
        /*0044*/ 	.byte	0x00, 0xf5, 0x21, 0x00


	//----- nvinfo : EIATTR_KPARAM_INFO
	.align		4
.L_23:
        /*0048*/ 	.byte	0x04, 0x17
        /*004a*/ 	.short	(.L_25 - .L_24)
.L_24:
        /*004c*/ 	.word	0x00000000
        /*0050*/ 	.short	0x0000
        /*0052*/ 	.short	0x0000
        /*0054*/ 	.byte	0x00, 0xf5, 0x21, 0x00


	//----- nvinfo : EIATTR_SPARSE_MMA_MASK
	.align		4
.L_25:
        /*0058*/ 	.byte	0x03, 0x50
        /*005a*/ 	.short	0x0000


	//----- nvinfo : EIATTR_MAXREG_COUNT
	.align		4
        /*005c*/ 	.byte	0x03, 0x1b
        /*005e*/ 	.short	0x00ff


	//----- nvinfo : EIATTR_MERCURY_ISA_VERSION
	.align		4
        /*0060*/ 	.byte	0x03, 0x5f
        /*0062*/ 	.short	0x0101


	//----- nvinfo : EIATTR_VRC_CTA_INIT_COUNT
	.align		4
        /*0064*/ 	.byte	0x02, 0x4a
	.zero		1
	.zero		1


	//----- nvinfo : EIATTR_EXIT_INSTR_OFFSETS
	.align		4
        /*0068*/ 	.byte	0x04, 0x1c
        /*006a*/ 	.short	(.L_27 - .L_26)


	//   ....[0]....
.L_26:
        /*006c*/ 	.word	0x000000a0


	//   ....[1]....
        /*0070*/ 	.word	0x000002d0


	//----- nvinfo : EIATTR_CRS_STACK_SIZE
	.align		4
.L_27:
        /*0074*/ 	.byte	0x04, 0x1e
        /*0076*/ 	.short	(.L_29 - .L_28)
.L_28:
        /*0078*/ 	.word	0x00000000


	//----- nvinfo : EIATTR_CBANK_PARAM_SIZE
	.align		4
.L_29:
        /*007c*/ 	.byte	0x03, 0x19
        /*007e*/ 	.short	0x0020


	//----- nvinfo : EIATTR_PARAM_CBANK
	.align		4
        /*0080*/ 	.byte	0x04, 0x0a
        /*0082*/ 	.short	(.L_31 - .L_30)
	.align		4
.L_30:
        /*0084*/ 	.word	index@(.nv.constant0._Z27softmaxKernel2D_elementwiseIfEvPKT_S2_PS0_ii)
        /*0088*/ 	.short	0x0380
        /*008a*/ 	.short	0x0020


	//----- nvinfo : EIATTR_SW_WAR
	.align		4
.L_31:
        /*008c*/ 	.byte	0x04, 0x36
        /*008e*/ 	.short	(.L_33 - .L_32)
.L_32:
        /*0090*/ 	.word	0x00000008
.L_33:


//--------------------- .nv.info._Z20softmaxKernel2D_rowsIfEvPKT_PS0_ii --------------------------
	.section	.nv.info._Z20softmaxKernel2D_rowsIfEvPKT_PS0_ii,"",@"SHT_CUDA_INFO"
	.sectionflags	@""
	.align	4


	//----- nvinfo : EIATTR_CUDA_API_VERSION
	.align		4
        /*0000*/ 	.byte	0x04, 0x37
        /*0002*/ 	.short	(.L_35 - .L_34)
.L_34:
        /*0004*/ 	.word	0x00000082


	//----- nvinfo : EIATTR_KPARAM_INFO
	.align		4
.L_35:
        /*0008*/ 	.byte	0x04, 0x17
        /*000a*/ 	.short	(.L_37 - .L_36)
.L_36:
        /*000c*/ 	.word	0x00000000
        /*0010*/ 	.short	0x0003
        /*0012*/ 	.short	0x0014
        /*0014*/ 	.byte	0x00, 0xf0, 0x11, 0x00


	//----- nvinfo : EIATTR_KPARAM_INFO
	.align		4
.L_37:
        /*0018*/ 	.byte	0x04, 0x17
        /*001a*/ 	.short	(.L_39 - .L_38)
.L_38:
        /*001c*/ 	.word	0x00000000
        /*0020*/ 	.short	0x0002
        /*0022*/ 	.short	0x0010
        /*0024*/ 	.byte	0x00, 0xf0, 0x11, 0x00


	//----- nvinfo : EIATTR_KPARAM_INFO
	.align		4
.L_39:
        /*0028*/ 	.byte	0x04, 0x17
        /*002a*/ 	.short	(.L_41 - .L_40)
.L_40:
        /*002c*/ 	.word	0x00000000
        /*0030*/ 	.short	0x0001
        /*0032*/ 	.short	0x0008
        /*0034*/ 	.byte	0x00, 0xf5, 0x21, 0x00


	//----- nvinfo : EIATTR_KPARAM_INFO
	.align		4
.L_41:
        /*0038*/ 	.byte	0x04, 0x17
        /*003a*/ 	.short	(.L_43 - .L_42)
.L_42:
        /*003c*/ 	.word	0x00000000
        /*0040*/ 	.short	0x0000
        /*0042*/ 	.short	0x0000
        /*0044*/ 	.byte	0x00, 0xf5, 0x21, 0x00


	//----- nvinfo : EIATTR_SPARSE_MMA_MASK
	.align		4
.L_43:
        /*0048*/ 	.byte	0x03, 0x50
        /*004a*/ 	.short	0x0000


	//----- nvinfo : EIATTR_MAXREG_COUNT
	.align		4
        /*004c*/ 	.byte	0x03, 0x1b
        /*004e*/ 	.short	0x00ff


	//----- nvinfo : EIATTR_MERCURY_ISA_VERSION
	.align		4
        /*0050*/ 	.byte	0x03, 0x5f
        /*0052*/ 	.short	0x0101


	//----- nvinfo : EIATTR_COOP_GROUP_MASK_REGIDS
	.align		4
        /*0054*/ 	.byte	0x04, 0x29
        /*0056*/ 	.short	(.L_45 - .L_44)


	//   ....[0]....
.L_44:
        /*0058*/ 	.word	0xffffffff


	//   ....[1]....
        /*005c*/ 	.word	0xffffffff


	//   ....[2]....
        /*0060*/ 	.word	0xffffffff


	//   ....[3]....
        /*0064*/ 	.word	0xffffffff


	//   ....[4]....
        /*0068*/ 	.word	0xffffffff


	//----- nvinfo : EIATTR_COOP_GROUP_INSTR_OFFSETS
	.align		4
.L_45:
        /*006c*/ 	.byte	0x04, 0x28
        /*006e*/ 	.short	(.L_47 - .L_46)


	//   ....[0]....
.L_46:
        /*0070*/ 	.word	0x000001d0


	//   ....[1]....
        /*0074*/ 	.word	0x00000210


	//   ....[2]....
        /*0078*/ 	.word	0x00000230


	//   ....[3]....
        /*007c*/ 	.word	0x00000250


	//   ....[4]....
        /*0080*/ 	.word	0x00000270


	//----- nvinfo : EIATTR_VRC_CTA_INIT_COUNT
	.align		4
.L_47:
        /*0084*/ 	.byte	0x02, 0x4a
	.zero		1
	.zero		1


	//----- nvinfo : EIATTR_EXIT_INSTR_OFFSETS
	.align		4
        /*0088*/ 	.byte	0x04, 0x1c
        /*008a*/ 	.short	(.L_49 - .L_48)


	//   ....[0]....
.L_48:
        /*008c*/ 	.word	0x00000280


	//   ....[1]....
        /*0090*/ 	.word	0x000002d0


	//----- nvinfo : EIATTR_CRS_STACK_SIZE
	.align		4
.L_49:
        /*0094*/ 	.byte	0x04, 0x1e
        /*0096*/ 	.short	(.L_51 - .L_50)
.L_50:
        /*0098*/ 	.word	0x00000000


	//----- nvinfo : EIATTR_CBANK_PARAM_SIZE
	.align		4
.L_51:
        /*009c*/ 	.byte	0x03, 0x19
        /*009e*/ 	.short	0x0018


	//----- nvinfo : EIATTR_PARAM_CBANK
	.align		4
        /*00a0*/ 	.byte	0x04, 0x0a
        /*00a2*/ 	.short	(.L_53 - .L_52)
	.align		4
.L_52:
        /*00a4*/ 	.word	index@(.nv.constant0._Z20softmaxKernel2D_rowsIfEvPKT_PS0_ii)
        /*00a8*/ 	.short	0x0380
        /*00aa*/ 	.short	0x0018


	//----- nvinfo : EIATTR_SW_WAR
	.align		4
.L_53:
        /*00ac*/ 	.byte	0x04, 0x36
        /*00ae*/ 	.short	(.L_55 - .L_54)
.L_54:
        /*00b0*/ 	.word	0x00000008
.L_55:


//--------------------- .nv.callgraph             --------------------------
	.section	.nv.callgraph,"",@"SHT_CUDA_CALLGRAPH"
	.align	4
	.sectionentsize	8
	.align		4
        /*0000*/ 	.word	0x00000000
	.align		4
        /*0004*/ 	.word	0xffffffff
	.align		4
        /*0008*/ 	.word	0x00000000
	.align		4
        /*000c*/ 	.word	0xfffffffe
	.align		4
        /*0010*/ 	.word	0x00000000
	.align		4
        /*0014*/ 	.word	0xfffffffd
	.align		4
        /*0018*/ 	.word	0x00000000
	.align		4
        /*001c*/ 	.word	0xfffffffc


//--------------------- .text._Z27softmaxKernel2D_elementwiseIfEvPKT_S2_PS0_ii --------------------------
	.section	.text._Z27softmaxKernel2D_elementwiseIfEvPKT_S2_PS0_ii,"ax",@progbits
	.align	128
        .global         _Z27softmaxKernel2D_elementwiseIfEvPKT_S2_PS0_ii
        .type           _Z27softmaxKernel2D_elementwiseIfEvPKT_S2_PS0_ii,@function
        .size           _Z27softmaxKernel2D_elementwiseIfEvPKT_S2_PS0_ii,(.L_x_17 - _Z27softmaxKernel2D_elementwiseIfEvPKT_S2_PS0_ii)
        .other          _Z27softmaxKernel2D_elementwiseIfEvPKT_S2_PS0_ii,@"STO_CUDA_ENTRY STV_DEFAULT"
_Z27softmaxKernel2D_elementwiseIfEvPKT_S2_PS0_ii:
.text._Z27softmaxKernel2D_elementwiseIfEvPKT_S2_PS0_ii:
[----:B------:R-:W-:Y:S01]  /*0000*/  LDC R1, c[0x0][0x37c] ;  /* 0x0000df00ff017b82 */ /* 0x000fe20000000800 */
[----:B------:R-:W0:Y:S01]  /*0010*/  S2R R2, SR_CTAID.X ;  /* 0x0000000000027919 */ /* 0x000e220000002500 */
[----:B------:R-:W1:Y:S01]  /*0020*/  LDCU.64 UR6, c[0x0][0x398] ;  /* 0x00007300ff0677ac */ /* 0x000e620008000a00 */
[----:B------:R-:W0:Y:S01]  /*0030*/  S2R R5, SR_TID.X ;  /* 0x0000000000057919 */ /* 0x000e220000002100 */
[----:B------:R-:W2:Y:S01]  /*0040*/  S2R R3, SR_CTAID.Y ;  /* 0x0000000000037919 */ /* 0x000ea20000002600 */
[----:B------:R-:W2:Y:S01]  /*0050*/  S2R R0, SR_TID.Y ;  /* 0x0000000000007919 */ /* 0x000ea20000002200 */
[----:B0-----:R-:W-:-:S05]  /*0060*/  IMAD R2, R2, 0x20, R5 ;  /* 0x0000002002027824 */ /* 0x001fca00078e0205 */
[----:B-1----:R-:W-:Y:S01]  /*0070*/  ISETP.GE.AND P0, PT, R2, UR7, PT ;  /* 0x0000000702007c0c */ /* 0x002fe2000bf06270 */
[----:B--2---:R-:W-:-:S05]  /*0080*/  IMAD R3, R3, 0x20, R0 ;  /* 0x0000002003037824 */ /* 0x004fca00078e0200 */
[----:B------:R-:W-:-:S13]  /*0090*/  ISETP.GE.OR P0, PT, R3, UR6, P0 ;  /* 0x0000000603007c0c */ /* 0x000fda0008706670 */
[----:B------:R-:W-:Y:S05]  /*00a0*/  @P0 EXIT ;  /* 0x000000000000094d */ /* 0x000fea0003800000 */
[----:B------:R-:W0:Y:S01]  /*00b0*/  LDC.64 R4, c[0x0][0x380] ;  /* 0x0000e000ff047b82 */ /* 0x000e220000000a00 */
[----:B------:R-:W1:Y:S01]  /*00c0*/  LDCU.64 UR4, c[0x0][0x358] ;  /* 0x00006b00ff0477ac */ /* 0x000e620008000a00 */
[----:B------:R-:W-:-:S06]  /*00d0*/  IMAD R2, R3, UR7, R2 ;  /* 0x0000000703027c24 */ /* 0x000fcc000f8e0202 */
[----:B------:R-:W2:Y:S01]  /*00e0*/  LDC.64 R6, c[0x0][0x388] ;  /* 0x0000e200ff067b82 */ /* 0x000ea20000000a00 */
[----:B0-----:R-:W-:-:S06]  /*00f0*/  IMAD.WIDE R4, R2, 0x4, R4 ;  /* 0x0000000402047825 */ /* 0x001fcc00078e0204 */
[----:B-1----:R-:W3:Y:S01]  /*0100*/  LDG.E R4, desc[UR4][R4.64] ;  /* 0x0000000404047981 */ /* 0x002ee2000c1e1900 */
[----:B--2---:R-:W-:-:S06]  /*0110*/  IMAD.WIDE.U32 R6, R3, 0x4, R6 ;  /* 0x0000000403067825 */ /* 0x004fcc00078e0006 */
[----:B------:R-:W2:Y:S01]  /*0120*/  LDG.E R7, desc[UR4][R6.64] ;  /* 0x0000000406077981 */ /* 0x000ea2000c1e1900 */
[----:B------:R-:W-:Y:S01]  /*0130*/  IMAD.MOV.U32 R3, RZ, RZ, 0x3bbb989d ;  /* 0x3bbb989dff037424 */ /* 0x000fe200078e00ff */
[----:B------:R-:W-:Y:S01]  /*0140*/  BSSY.RECONVERGENT B0, `(.L_x_0) ;  /* 0x0000015000007945 */ /* 0x000fe20003800200 */
[----:B------:R-:W-:Y:S02]  /*0150*/  IMAD.MOV.U32 R9, RZ, RZ, 0x437c0000 ;  /* 0x437c0000ff097424 */ /* 0x000fe400078e00ff */
[----:B---3--:R-:W-:-:S04]  /*0160*/  FFMA.SAT R0, R4, R3, 0.5 ;  /* 0x3f00000004007423 */ /* 0x008fc80000002003 */
[----:B------:R-:W-:-:S04]  /*0170*/  FFMA.RM R0, R0, R9, 12582913 ;  /* 0x4b40000100007423 */ /* 0x000fc80000004009 */
[C---:B------:R-:W-:Y:S01]  /*0180*/  FADD R3, R0.reuse, -12583039 ;  /* 0xcb40007f00037421 */ /* 0x040fe20000000000 */
[----:B--2---:R-:W0:Y:S01]  /*0190*/  MUFU.RCP R8, R7 ;  /* 0x0000000700087308 */ /* 0x004e220000001000 */
[----:B------:R-:W-:Y:S02]  /*01a0*/  IMAD.SHL.U32 R0, R0, 0x800000, RZ ;  /* 0x0080000000007824 */ /* 0x000fe400078e00ff */
[----:B------:R-:W-:-:S04]  /*01b0*/  FFMA R3, R4, 1.4426950216293334961, -R3 ;  /* 0x3fb8aa3b04037823 */ /* 0x000fc80000000803 */
[----:B------:R-:W-:-:S06]  /*01c0*/  FFMA R3, R4, 1.925963033500011079e-08, R3 ;  /* 0x32a5706004037823 */ /* 0x000fcc0000000003 */
[----:B------:R-:W1:Y:S01]  /*01d0*/  MUFU.EX2 R3, R3 ;  /* 0x0000000300037308 */ /* 0x000e620000000800 */
[----:B0-----:R-:W-:-:S04]  /*01e0*/  FFMA R5, -R7, R8, 1 ;  /* 0x3f80000007057423 */ /* 0x001fc80000000108 */
[----:B------:R-:W-:Y:S01]  /*01f0*/  FFMA R5, R8, R5, R8 ;  /* 0x0000000508057223 */ /* 0x000fe20000000008 */
[----:B-1----:R-:W-:-:S04]  /*0200*/  FMUL R0, R0, R3 ;  /* 0x0000000300007220 */ /* 0x002fc80000400000 */
[----:B------:R-:W0:Y:S01]  /*0210*/  FCHK P0, R0, R7 ;  /* 0x0000000700007302 */ /* 0x000e220000000000 */
[----:B------:R-:W-:-:S04]  /*0220*/  FFMA R4, R0, R5, RZ ;  /* 0x0000000500047223 */ /* 0x000fc800000000ff */
[----:B------:R-:W-:-:S04]  /*0230*/  FFMA R6, -R7, R4, R0 ;  /* 0x0000000407067223 */ /* 0x000fc80000000100 */
[----:B------:R-:W-:Y:S01]  /*0240*/  FFMA R9, R5, R6, R4 ;  /* 0x0000000605097223 */ /* 0x000fe20000000004 */
[----:B0-----:R-:W-:Y:S06]  /*0250*/  @!P0 BRA `(.L_x_1) ;  /* 0x00000000000c8947 */ /* 0x001fec0003800000 */
[----:B------:R-:W-:-:S07]  /*0260*/  MOV R4, 0x280 ;  /* 0x0000028000047802 */ /* 0x000fce0000000f00 */
[----:B------:R-:W-:Y:S05]  /*0270*/  CALL.REL.NOINC `($__internal_0_$__cuda_sm3x_div_rn_noftz_f32_slowpath) ;  /* 0x0000000000187944 */ /* 0x000fea0003c00000 */
[----:B------:R-:W-:-:S07]  /*0280*/  IMAD.MOV.U32 R9, RZ, RZ, R0 ;  /* 0x000000ffff097224 */ /* 0x000fce00078e0000 */
.L_x_1:
[----:B------:R-:W-:Y:S05]  /*0290*/  BSYNC.RECONVERGENT B0 ;  /* 0x0000000000007941 */ /* 0x000fea0003800200 */
.L_x_0:
[----:B------:R-:W0:Y:S02]  /*02a0*/  LDC.64 R4, c[0x0][0x390] ;  /* 0x0000e400ff047b82 */ /* 0x000e240000000a00 */
[----:B0-----:R-:W-:-:S05]  /*02b0*/  IMAD.WIDE R2, R2, 0x4, R4 ;  /* 0x0000000402027825 */ /* 0x001fca00078e0204 */
[----:B------:R-:W-:Y:S01]  /*02c0*/  STG.E desc[UR4][R2.64], R9 ;  /* 0x0000000902007986 */ /* 0x000fe2000c101904 */
[----:B------:R-:W-:Y:S05]  /*02d0*/  EXIT ;  /* 0x000000000000794d */ /* 0x000fea0003800000 */
        .weak           $__internal_0_$__cuda_sm3x_div_rn_noftz_f32_slowpath
        .type           $__internal_0_$__cuda_sm3x_div_rn_noftz_f32_slowpath,@function
        .size           $__internal_0_$__cuda_sm3x_div_rn_noftz_f32_slowpath,(.L_x_17 - $__internal_0_$__cuda_sm3x_div_rn_noftz_f32_slowpath)
$__internal_0_$__cuda_sm3x_div_rn_noftz_f32_slowpath:
[----:B------:R-:W-:Y:S01]  /*02e0*/  SHF.R.U32.HI R5, RZ, 0x17, R7 ;  /* 0x00000017ff057819 */ /* 0x000fe20000011607 */
[----:B------:R-:W-:Y:S01]  /*02f0*/  BSSY.RECONVERGENT B1, `(.L_x_2) ;  /* 0x0000064000017945 */ /* 0x000fe20003800200 */
[----:B------:R-:W-:Y:S02]  /*0300*/  SHF.R.U32.HI R3, RZ, 0x17, R0 ;  /* 0x00000017ff037819 */ /* 0x000fe40000011600 */
[----:B------:R-:W-:Y:S02]  /*0310*/  LOP3.LUT R6, R5, 0xff, RZ, 0xc0, !PT ;  /* 0x000000ff05067812 */ /* 0x000fe400078ec0ff */
[----:B------:R-:W-:Y:S02]  /*0320*/  LOP3.LUT R5, R3, 0xff, RZ, 0xc0, !PT ;  /* 0x000000ff03057812 */ /* 0x000fe400078ec0ff */
[----:B------:R-:W-:Y:S01]  /*0330*/  MOV R8, R0 ;  /* 0x0000000000087202 */ /* 0x000fe20000000f00 */
[----:B------:R-:W-:Y:S02]  /*0340*/  VIADD R11, R6, 0xffffffff ;  /* 0xffffffff060b7836 */ /* 0x000fe40000000000 */
[----:B------:R-:W-:-:S03]  /*0350*/  VIADD R10, R5, 0xffffffff ;  /* 0xffffffff050a7836 */ /* 0x000fc60000000000 */
[----:B------:R-:W-:-:S04]  /*0360*/  ISETP.GT.U32.AND P0, PT, R11, 0xfd, PT ;  /* 0x000000fd0b00780c */ /* 0x000fc80003f04070 */
[----:B------:R-:W-:-:S13]  /*0370*/  ISETP.GT.U32.OR P0, PT, R10, 0xfd, P0 ;  /* 0x000000fd0a00780c */ /* 0x000fda0000704470 */
[----:B------:R-:W-:Y:S01]  /*0380*/  @!P0 IMAD.MOV.U32 R9, RZ, RZ, RZ ;  /* 0x000000ffff098224 */ /* 0x000fe200078e00ff */
[----:B------:R-:W-:Y:S06]  /*0390*/  @!P0 BRA `(.L_x_3) ;  /* 0x0000000000608947 */ /* 0x000fec0003800000 */
[----:B------:R-:W-:Y:S01]  /*03a0*/  FSETP.GTU.FTZ.AND P0, PT, |R0|, +INF , PT ;  /* 0x7f8000000000780b */ /* 0x000fe20003f1c200 */
[----:B------:R-:W-:Y:S01]  /*03b0*/  IMAD.MOV.U32 R3, RZ, RZ, R7 ;  /* 0x000000ffff037224 */ /* 0x000fe200078e0007 */
[----:B------:R-:W-:-:S04]  /*03c0*/  FSETP.GTU.FTZ.AND P1, PT, |R7|, +INF , PT ;  /* 0x7f8000000700780b */ /* 0x000fc80003f3c200 */
[----:B------:R-:W-:-:S13]  /*03d0*/  PLOP3.LUT P0, PT, P0, P1, PT, 0xf8, 0x8f ;  /* 0x00000000008f781c */ /* 0x000fda0000703f70 */
[----:B------:R-:W-:Y:S05]  /*03e0*/  @P0 BRA `(.L_x_4) ;  /* 0x00000004004c0947 */ /* 0x000fea0003800000 */
[----:B------:R-:W-:-:S13]  /*03f0*/  LOP3.LUT P0, RZ, R7, 0x7fffffff, R8, 0xc8, !PT ;  /* 0x7fffffff07ff7812 */ /* 0x000fda000780c808 */
[----:B------:R-:W-:Y:S05]  /*0400*/  @!P0 BRA `(.L_x_5) ;  /* 0x00000004003c8947 */ /* 0x000fea0003800000 */
[C---:B------:R-:W-:Y:S02]  /*0410*/  FSETP.NEU.FTZ.AND P2, PT, |R0|.reuse, +INF , PT ;  /* 0x7f8000000000780b */ /* 0x040fe40003f5d200 */
[----:B------:R-:W-:Y:S02]  /*0420*/  FSETP.NEU.FTZ.AND P1, PT, |R3|, +INF , PT ;  /* 0x7f8000000300780b */ /* 0x000fe40003f3d200 */
[----:B------:R-:W-:-:S11]  /*0430*/  FSETP.NEU.FTZ.AND P0, PT, |R0|, +INF , PT ;  /* 0x7f8000000000780b */ /* 0x000fd60003f1d200 */
[----:B------:R-:W-:Y:S05]  /*0440*/  @!P1 BRA !P2, `(.L_x_5) ;  /* 0x00000004002c9947 */ /* 0x000fea0005000000 */
[----:B------:R-:W-:-:S04]  /*0450*/  LOP3.LUT P2, RZ, R8, 0x7fffffff, RZ, 0xc0, !PT ;  /* 0x7fffffff08ff7812 */ /* 0x000fc8000784c0ff */
[----:B------:R-:W-:-:S13]  /*0460*/  PLOP3.LUT P1, PT, P1, P2, PT, 0x2f, 0xf2 ;  /* 0x0000000000f2781c */ /* 0x000fda0000f24577 */
[----:B------:R-:W-:Y:S05]  /*0470*/  @P1 BRA `(.L_x_6) ;  /* 0x0000000400181947 */ /* 0x000fea0003800000 */
[----:B------:R-:W-:-:S04]  /*0480*/  LOP3.LUT P1, RZ, R7, 0x7fffffff, RZ, 0xc0, !PT ;  /* 0x7fffffff07ff7812 */ /* 0x000fc8000782c0ff */
[----:B------:R-:W-:-:S13]  /*0490*/  PLOP3.LUT P0, PT, P0, P1, PT, 0x2f, 0xf2 ;  /* 0x0000000000f2781c */ /* 0x000fda0000702577 */
[----:B------:R-:W-:Y:S05]  /*04a0*/  @P0 BRA `(.L_x_7) ;  /* 0x0000000400000947 */ /* 0x000fea0003800000 */
[----:B------:R-:W-:Y:S02]  /*04b0*/  ISETP.GE.AND P0, PT, R10, RZ, PT ;  /* 0x000000ff0a00720c */ /* 0x000fe40003f06270 */
[----:B------:R-:W-:-:S11]  /*04c0*/  ISETP.GE.AND P1, PT, R11, RZ, PT ;  /* 0x000000ff0b00720c */ /* 0x000fd60003f26270 */
[----:B------:R-:W-:Y:S02]  /*04d0*/  @P0 IMAD.MOV.U32 R9, RZ, RZ, RZ ;  /* 0x000000ffff090224 */ /* 0x000fe400078e00ff */
[----:B------:R-:W-:Y:S01]  /*04e0*/  @!P0 FFMA R8, R0, 1.84467440737095516160e+19, RZ ;  /* 0x5f80000000088823 */ /* 0x000fe200000000ff */
[----:B------:R-:W-:Y:S02]  /*04f0*/  @!P0 IMAD.MOV.U32 R9, RZ, RZ, -0x40 ;  /* 0xffffffc0ff098424 */ /* 0x000fe400078e00ff */
[----:B------:R-:W-:Y:S02]  /*0500*/  @!P1 FFMA R7, R3, 1.84467440737095516160e+19, RZ ;  /* 0x5f80000003079823 */ /* 0x000fe400000000ff */
[----:B------:R-:W-:-:S07]  /*0510*/  @!P1 VIADD R9, R9, 0x40 ;  /* 0x0000004009099836 */ /* 0x000fce0000000000 */
.L_x_3:
[----:B------:R-:W-:Y:S01]  /*0520*/  LEA R0, R6, 0xc0800000, 0x17 ;  /* 0xc080000006007811 */ /* 0x000fe200078eb8ff */
[----:B------:R-:W-:Y:S01]  /*0530*/  VIADD R5, R5, 0xffffff81 ;  /* 0xffffff8105057836 */ /* 0x000fe20000000000 */
[----:B------:R-:W-:Y:S02]  /*0540*/  BSSY.RECONVERGENT B2, `(.L_x_8) ;  /* 0x0000035000027945 */ /* 0x000fe40003800200 */
[----:B------:R-:W-:Y:S01]  /*0550*/  IADD3 R7, PT, PT, -R0, R7, RZ ;  /* 0x0000000700077210 */ /* 0x000fe20007ffe1ff */
[C---:B------:R-:W-:Y:S01]  /*0560*/  IMAD R0, R5.reuse, -0x800000, R8 ;  /* 0xff80000005007824 */ /* 0x040fe200078e0208 */
[----:B------:R-:W-:Y:S02]  /*0570*/  IADD3 R6, PT, PT, R5, 0x7f, -R6 ;  /* 0x0000007f05067810 */ /* 0x000fe40007ffe806 */
[----:B------:R-:W0:Y:S01]  /*0580*/  MUFU.RCP R3, R7 ;  /* 0x0000000700037308 */ /* 0x000e220000001000 */
[----:B------:R-:W-:Y:S02]  /*0590*/  FADD.FTZ R11, -R7, -RZ ;  /* 0x800000ff070b7221 */ /* 0x000fe40000010100 */
[----:B------:R-:W-:-:S02]  /*05a0*/  IMAD.IADD R6, R6, 0x1, R9 ;  /* 0x0000000106067824 */ /* 0x000fc400078e0209 */
[----:B0-----:R-:W-:-:S04]  /*05b0*/  FFMA R10, R3, R11, 1 ;  /* 0x3f800000030a7423 */ /* 0x001fc8000000000b */
[----:B------:R-:W-:-:S04]  /*05c0*/  FFMA R10, R3, R10, R3 ;  /* 0x0000000a030a7223 */ /* 0x000fc80000000003 */
[----:B------:R-:W-:-:S04]  /*05d0*/  FFMA R3, R0, R10, RZ ;  /* 0x0000000a00037223 */ /* 0x000fc800000000ff */
[----:B------:R-:W-:-:S04]  /*05e0*/  FFMA R8, R11, R3, R0 ;  /* 0x000000030b087223 */ /* 0x000fc80000000000 */
[----:B------:R-:W-:-:S04]  /*05f0*/  FFMA R13, R10, R8, R3 ;  /* 0x000000080a0d7223 */ /* 0x000fc80000000003 */
[----:B------:R-:W-:-:S04]  /*0600*/  FFMA R8, R11, R13, R0 ;  /* 0x0000000d0b087223 */ /* 0x000fc80000000000 */
[----:B------:R-:W-:-:S05]  /*0610*/  FFMA R0, R10, R8, R13 ;  /* 0x000000080a007223 */ /* 0x000fca000000000d */
[----:B------:R-:W-:-:S04]  /*0620*/  SHF.R.U32.HI R3, RZ, 0x17, R0 ;  /* 0x00000017ff037819 */ /* 0x000fc80000011600 */
[----:B------:R-:W-:-:S05]  /*0630*/  LOP3.LUT R3, R3, 0xff, RZ, 0xc0, !PT ;  /* 0x000000ff03037812 */ /* 0x000fca00078ec0ff */
[----:B------:R-:W-:-:S04]  /*0640*/  IMAD.IADD R7, R3, 0x1, R6 ;  /* 0x0000000103077824 */ /* 0x000fc800078e0206 */
[----:B------:R-:W-:-:S05]  /*0650*/  VIADD R3, R7, 0xffffffff ;  /* 0xffffffff07037836 */ /* 0x000fca0000000000 */
[----:B------:R-:W-:-:S13]  /*0660*/  ISETP.GE.U32.AND P0, PT, R3, 0xfe, PT ;  /* 0x000000fe0300780c */ /* 0x000fda0003f06070 */
[----:B------:R-:W-:Y:S05]  /*0670*/  @!P0 BRA `(.L_x_9) ;  /* 0x0000000000808947 */ /* 0x000fea0003800000 */
[----:B------:R-:W-:-:S13]  /*0680*/  ISETP.GT.AND P0, PT, R7, 0xfe, PT ;  /* 0x000000fe0700780c */ /* 0x000fda0003f04270 */
[----:B------:R-:W-:Y:S05]  /*0690*/  @P0 BRA `(.L_x_10) ;  /* 0x00000000006c0947 */ /* 0x000fea0003800000 */
[----:B------:R-:W-:-:S13]  /*06a0*/  ISETP.GE.AND P0, PT, R7, 0x1, PT ;  /* 0x000000010700780c */ /* 0x000fda0003f06270 */
[----:B------:R-:W-:Y:S05]  /*06b0*/  @P0 BRA `(.L_x_11) ;  /* 0x0000000000740947 */ /* 0x000fea0003800000 */
[----:B------:R-:W-:Y:S02]  /*06c0*/  ISETP.GE.AND P0, PT, R7, -0x18, PT ;  /* 0xffffffe80700780c */ /* 0x000fe40003f06270 */
[----:B------:R-:W-:-:S11]  /*06d0*/  LOP3.LUT R0, R0, 0x80000000, RZ, 0xc0, !PT ;  /* 0x8000000000007812 */ /* 0x000fd600078ec0ff */
[----:B------:R-:W-:Y:S05]  /*06e0*/  @!P0 BRA `(.L_x_11) ;  /* 0x0000000000688947 */ /* 0x000fea0003800000 */
[CCC-:B------:R-:W-:Y:S01]  /*06f0*/  FFMA.RZ R3, R10.reuse, R8.reuse, R13.reuse ;  /* 0x000000080a037223 */ /* 0x1c0fe2000000c00d */
[CCC-:B------:R-:W-:Y:S01]  /*0700*/  FFMA.RM R6, R10.reuse, R8.reuse, R13.reuse ;  /* 0x000000080a067223 */ /* 0x1c0fe2000000400d */
[C---:B------:R-:W-:Y:S02]  /*0710*/  ISETP.NE.AND P2, PT, R7.reuse, RZ, PT ;  /* 0x000000ff0700720c */ /* 0x040fe40003f45270 */
[----:B------:R-:W-:Y:S02]  /*0720*/  ISETP.NE.AND P1, PT, R7, RZ, PT ;  /* 0x000000ff0700720c */ /* 0x000fe40003f25270 */
[----:B------:R-:W-:Y:S01]  /*0730*/  LOP3.LUT R5, R3, 0x7fffff, RZ, 0xc0, !PT ;  /* 0x007fffff03057812 */ /* 0x000fe200078ec0ff */
[----:B------:R-:W-:Y:S01]  /*0740*/  FFMA.RP R3, R10, R8, R13 ;  /* 0x000000080a037223 */ /* 0x000fe2000000800d */
[C---:B------:R-:W-:Y:S01]  /*0750*/  VIADD R8, R7.reuse, 0x20 ;  /* 0x0000002007087836 */ /* 0x040fe20000000000 */
[----:B------:R-:W-:Y:S02]  /*0760*/  IADD3 R7, PT, PT, -R7, RZ, RZ ;  /* 0x000000ff07077210 */ /* 0x000fe40007ffe1ff */
[----:B------:R-:W-:-:S02]  /*0770*/  LOP3.LUT R5, R5, 0x800000, RZ, 0xfc, !PT ;  /* 0x0080000005057812 */ /* 0x000fc400078efcff */
[----:B------:R-:W-:Y:S02]  /*0780*/  FSETP.NEU.FTZ.AND P0, PT, R3, R6, PT ;  /* 0x000000060300720b */ /* 0x000fe40003f1d000 */
[----:B------:R-:W-:Y:S02]  /*0790*/  SHF.L.U32 R8, R5, R8, RZ ;  /* 0x0000000805087219 */ /* 0x000fe400000006ff */
[----:B------:R-:W-:Y:S02]  /*07a0*/  SEL R6, R7, RZ, P2 ;  /* 0x000000ff07067207 */ /* 0x000fe40001000000 */
[----:B------:R-:W-:Y:S02]  /*07b0*/  ISETP.NE.AND P1, PT, R8, RZ, P1 ;  /* 0x000000ff0800720c */ /* 0x000fe40000f25270 */
[----:B------:R-:W-:Y:S02]  /*07c0*/  SHF.R.U32.HI R6, RZ, R6, R5 ;  /* 0x00000006ff067219 */ /* 0x000fe40000011605 */
[----:B------:R-:W-:-:S02]  /*07d0*/  PLOP3.LUT P0, PT, P0, P1, PT, 0xf8, 0x8f ;  /* 0x00000000008f781c */ /* 0x000fc40000703f70 */
[----:B------:R-:W-:Y:S02]  /*07e0*/  SHF.R.U32.HI R8, RZ, 0x1, R6 ;  /* 0x00000001ff087819 */ /* 0x000fe40000011606 */
[----:B------:R-:W-:-:S04]  /*07f0*/  SEL R3, RZ, 0x1, !P0 ;  /* 0x00000001ff037807 */ /* 0x000fc80004000000 */
[----:B------:R-:W-:-:S04]  /*0800*/  LOP3.LUT R3, R3, 0x1, R8, 0xf8, !PT ;  /* 0x0000000103037812 */ /* 0x000fc800078ef808 */
[----:B------:R-:W-:-:S05]  /*0810*/  LOP3.LUT R3, R3, R6, RZ, 0xc0, !PT ;  /* 0x0000000603037212 */ /* 0x000fca00078ec0ff */
[----:B------:R-:W-:-:S05]  /*0820*/  IMAD.IADD R3, R8, 0x1, R3 ;  /* 0x0000000108037824 */ /* 0x000fca00078e0203 */
[----:B------:R-:W-:Y:S01]  /*0830*/  LOP3.LUT R0, R3, R0, RZ, 0xfc, !PT ;  /* 0x0000000003007212 */ /* 0x000fe200078efcff */
[----:B------:R-:W-:Y:S06]  /*0840*/  BRA `(.L_x_11) ;  /* 0x0000000000107947 */ /* 0x000fec0003800000 */
.L_x_10:
[----:B------:R-:W-:-:S04]  /*0850*/  LOP3.LUT R0, R0, 0x80000000, RZ, 0xc0, !PT ;  /* 0x8000000000007812 */ /* 0x000fc800078ec0ff */
[----:B------:R-:W-:Y:S01]  /*0860*/  LOP3.LUT R0, R0, 0x7f800000, RZ, 0xfc, !PT ;  /* 0x7f80000000007812 */ /* 0x000fe200078efcff */
[----:B------:R-:W-:Y:S06]  /*0870*/  BRA `(.L_x_11) ;  /* 0x0000000000047947 */ /* 0x000fec0003800000 */
.L_x_9:
[----:B------:R-:W-:-:S07]  /*0880*/  IMAD R0, R6, 0x800000, R0 ;  /* 0x0080000006007824 */ /* 0x000fce00078e0200 */
.L_x_11:
[----:B------:R-:W-:Y:S05]  /*0890*/  BSYNC.RECONVERGENT B2 ;  /* 0x0000000000027941 */ /* 0x000fea0003800200 */
.L_x_8:
[----:B------:R-:W-:Y:S05]  /*08a0*/  BRA `(.L_x_12) ;  /* 0x0000000000207947 */ /* 0x000fea0003800000 */
.L_x_7:
[----:B------:R-:W-:-:S04]  /*08b0*/  LOP3.LUT R0, R7, 0x80000000, R8, 0x48, !PT ;  /* 0x8000000007007812 */ /* 0x000fc800078e4808 */
[----:B------:R-:W-:Y:S01]  /*08c0*/  LOP3.LUT R0, R0, 0x7f800000, RZ, 0xfc, !PT ;  /* 0x7f80000000007812 */ /* 0x000fe200078efcff */
[----:B------:R-:W-:Y:S06]  /*08d0*/  BRA `(.L_x_12) ;  /* 0x0000000000147947 */ /* 0x000fec0003800000 */
.L_x_6:
[----:B------:R-:W-:Y:S01]  /*08e0*/  LOP3.LUT R0, R7, 0x80000000, R8, 0x48, !PT ;  /* 0x8000000007007812 */ /* 0x000fe200078e4808 */
[----:B------:R-:W-:Y:S06]  /*08f0*/  BRA `(.L_x_12) ;  /* 0x00000000000c7947 */ /* 0x000fec0003800000 */
.L_x_5:
[----:B------:R-:W0:Y:S01]  /*0900*/  MUFU.RSQ R0, -QNAN ;  /* 0xffc0000000007908 */ /* 0x000e220000001400 */
[----:B------:R-:W-:Y:S05]  /*0910*/  BRA `(.L_x_12) ;  /* 0x0000000000047947 */ /* 0x000fea0003800000 */
.L_x_4:
[----:B------:R-:W-:-:S07]  /*0920*/  FADD.FTZ R0, R0, R3 ;  /* 0x0000000300007221 */ /* 0x000fce0000010000 */
.L_x_12:
[----:B------:R-:W-:Y:S05]  /*0930*/  BSYNC.RECONVERGENT B1 ;  /* 0x0000000000017941 */ /* 0x000fea0003800200 */
.L_x_2:
[----:B------:R-:W-:-:S04]  /*0940*/  IMAD.MOV.U32 R5, RZ, RZ, 0x0 ;  /* 0x00000000ff057424 */ /* 0x000fc800078e00ff */
[----:B0-----:R-:W-:Y:S05]  /*0950*/  RET.REL.NODEC R4 `(_Z27softmaxKernel2D_elementwiseIfEvPKT_S2_PS0_ii) ;  /* 0xfffffff404a87950 */ /* 0x001fea0003c3ffff */
.L_x_13:
[----:B------:R-:W-:-:S00]  /*0960*/  BRA `(.L_x_13) ;  /* 0xfffffffc00fc7947 */ /* 0x000fc0000383ffff */
[----:B------:R-:W-:-:S00]  /*0970*/  NOP ;  /* 0x0000000000007918 */ /* 0x000fc00000000000 */
        /* <DEDUP_REMOVED lines=8> */
.L_x_17:


//--------------------- .text._Z20softmaxKernel2D_rowsIfEvPKT_PS0_ii --------------------------
	.section	.text._Z20softmaxKernel2D_rowsIfEvPKT_PS0_ii,"ax",@progbits
	.align	128
        .global         _Z20softmaxKernel2D_rowsIfEvPKT_PS0_ii
        .type           _Z20softmaxKernel2D_rowsIfEvPKT_PS0_ii,@function
        .size           _Z20softmaxKernel2D_rowsIfEvPKT_PS0_ii,(.L_x_19 - _Z20softmaxKernel2D_rowsIfEvPKT_PS0_ii)
        .other          _Z20softmaxKernel2D_rowsIfEvPKT_PS0_ii,@"STO_CUDA_ENTRY STV_DEFAULT"
_Z20softmaxKernel2D_rowsIfEvPKT_PS0_ii:
.text._Z20softmaxKernel2D_rowsIfEvPKT_PS0_ii:
[----:B------:R-:W-:Y:S01]  /*0000*/  LDC R1, c[0x0][0x37c] ;  /* 0x0000df00ff017b82 */ /* 0x000fe20000000800 */
[----:B------:R-:W0:Y:S01]  /*0010*/  S2R R5, SR_CTAID.X ;  /* 0x0000000000057919 */ /* 0x000e220000002500 */
[----:B------:R-:W1:Y:S01]  /*0020*/  LDCU.64 UR6, c[0x0][0x390] ;  /* 0x00007200ff0677ac */ /* 0x000e620008000a00 */
[----:B------:R-:W-:Y:S01]  /*0030*/  BSSY.RECONVERGENT B0, `(.L_x_14) ;  /* 0x0000019000007945 */ /* 0x000fe20003800200 */
[----:B------:R-:W-:Y:S01]  /*0040*/  HFMA2 R4, -RZ, RZ, 0, 0 ;  /* 0x00000000ff047431 */ /* 0x000fe200000001ff */
[----:B------:R-:W0:Y:S01]  /*0050*/  S2R R8, SR_TID.X ;  /* 0x0000000000087919 */ /* 0x000e220000002100 */
[----:B------:R-:W2:Y:S01]  /*0060*/  LDCU.64 UR4, c[0x0][0x358] ;  /* 0x00006b00ff0477ac */ /* 0x000ea20008000a00 */
[----:B------:R-:W3:Y:S01]  /*0070*/  S2R R0, SR_CTAID.Y ;  /* 0x0000000000007919 */ /* 0x000ee20000002600 */
[----:B------:R-:W3:Y:S01]  /*0080*/  S2R R3, SR_TID.Y ;  /* 0x0000000000037919 */ /* 0x000ee20000002200 */
[----:B0-----:R-:W-:-:S04]  /*0090*/  LEA R5, R5, R8, 0x5 ;  /* 0x0000000805057211 */ /* 0x001fc800078e28ff */
[----:B-1----:R-:W-:Y:S02]  /*00a0*/  ISETP.GE.AND P0, PT, R5, UR7, PT ;  /* 0x0000000705007c0c */ /* 0x002fe4000bf06270 */
[----:B---3--:R-:W-:-:S04]  /*00b0*/  LEA R0, R0, R3, 0x5 ;  /* 0x0000000300007211 */ /* 0x008fc800078e28ff */
[----:B------:R-:W-:-:S13]  /*00c0*/  ISETP.GE.OR P0, PT, R0, UR6, P0 ;  /* 0x0000000600007c0c */ /* 0x000fda0008706670 */
[----:B--2---:R-:W-:Y:S05]  /*00d0*/  @P0 BRA `(.L_x_15) ;  /* 0x0000000000380947 */ /* 0x004fea0003800000 */
[----:B------:R-:W0:Y:S01]  /*00e0*/  LDC.64 R2, c[0x0][0x380] ;  /* 0x0000e000ff027b82 */ /* 0x000e220000000a00 */
[----:B------:R-:W-:-:S04]  /*00f0*/  IMAD R5, R0, UR7, R5 ;  /* 0x0000000700057c24 */ /* 0x000fc8000f8e0205 */
[----:B0-----:R-:W-:-:S06]  /*0100*/  IMAD.WIDE R2, R5, 0x4, R2 ;  /* 0x0000000405027825 */ /* 0x001fcc00078e0202 */
[----:B------:R-:W2:Y:S01]  /*0110*/  LDG.E R2, desc[UR4][R2.64] ;  /* 0x0000000402027981 */ /* 0x000ea2000c1e1900 */
[----:B------:R-:W-:Y:S02]  /*0120*/  MOV R5, 0x3bbb989d ;  /* 0x3bbb989d00057802 */ /* 0x000fe40000000f00 */
[----:B------:R-:W-:-:S03]  /*0130*/  MOV R7, 0x437c0000 ;  /* 0x437c000000077802 */ /* 0x000fc60000000f00 */
[----:B--2---:R-:W-:-:S04]  /*0140*/  FFMA.SAT R4, R2, R5, 0.5 ;  /* 0x3f00000002047423 */ /* 0x004fc80000002005 */
[----:B------:R-:W-:-:S04]  /*0150*/  FFMA.RM R4, R4, R7, 12582913 ;  /* 0x4b40000104047423 */ /* 0x000fc80000004007 */
[C---:B------:R-:W-:Y:S01]  /*0160*/  FADD R5, R4.reuse, -12583039 ;  /* 0xcb40007f04057421 */ /* 0x040fe20000000000 */
[----:B------:R-:W-:-:S03]  /*0170*/  SHF.L.U32 R4, R4, 0x17, RZ ;  /* 0x0000001704047819 */ /* 0x000fc600000006ff */
[----:B------:R-:W-:-:S04]  /*0180*/  FFMA R5, R2, 1.4426950216293334961, -R5 ;  /* 0x3fb8aa3b02057823 */ /* 0x000fc80000000805 */
[----:B------:R-:W-:-:S06]  /*0190*/  FFMA R5, R2, 1.925963033500011079e-08, R5 ;  /* 0x32a5706002057823 */ /* 0x000fcc0000000005 */
[----:B------:R-:W0:Y:S02]  /*01a0*/  MUFU.EX2 R5, R5 ;  /* 0x0000000500057308 */ /* 0x000e240000000800 */
[----:B0-----:R-:W-:-:S07]  /*01b0*/  FMUL R4, R4, R5 ;  /* 0x0000000504047220 */ /* 0x001fce0000400000 */
.L_x_15:
[----:B------:R-:W-:Y:S05]  /*01c0*/  BSYNC.RECONVERGENT B0 ;  /* 0x0000000000007941 */ /* 0x000fea0003800200 */
.L_x_14:
[----:B------:R-:W0:Y:S01]  /*01d0*/  SHFL.BFLY PT, R3, R4, 0x10, 0x1f ;  /* 0x0e001f0004037f89 */ /* 0x000e2200000e0000 */
[----:B------:R-:W-:-:S04]  /*01e0*/  ISETP.GE.AND P0, PT, R0, UR6, PT ;  /* 0x0000000600007c0c */ /* 0x000fc8000bf06270 */
[----:B------:R-:W-:Y:S01]  /*01f0*/  ISETP.NE.OR P0, PT, R8, RZ, P0 ;  /* 0x000000ff0800720c */ /* 0x000fe20000705670 */
[----:B0-----:R-:W-:-:S05]  /*0200*/  FADD R3, R3, R4 ;  /* 0x0000000403037221 */ /* 0x001fca0000000000 */
[----:B------:R-:W0:Y:S02]  /*0210*/  SHFL.BFLY PT, R2, R3, 0x8, 0x1f ;  /* 0x0d001f0003027f89 */ /* 0x000e2400000e0000 */
[----:B0-----:R-:W-:-:S05]  /*0220*/  FADD R2, R3, R2 ;  /* 0x0000000203027221 */ /* 0x001fca0000000000 */
[----:B------:R-:W0:Y:S02]  /*0230*/  SHFL.BFLY PT, R5, R2, 0x4, 0x1f ;  /* 0x0c801f0002057f89 */ /* 0x000e2400000e0000 */
[----:B0-----:R-:W-:-:S05]  /*0240*/  FADD R5, R2, R5 ;  /* 0x0000000502057221 */ /* 0x001fca0000000000 */
[----:B------:R-:W0:Y:S02]  /*0250*/  SHFL.BFLY PT, R6, R5, 0x2, 0x1f ;  /* 0x0c401f0005067f89 */ /* 0x000e2400000e0000 */
[----:B0-----:R-:W-:-:S05]  /*0260*/  FADD R6, R5, R6 ;  /* 0x0000000605067221 */ /* 0x001fca0000000000 */
[----:B------:R0:W1:Y:S01]  /*0270*/  SHFL.BFLY PT, R7, R6, 0x1, 0x1f ;  /* 0x0c201f0006077f89 */ /* 0x00006200000e0000 */
[----:B------:R-:W-:Y:S05]  /*0280*/  @P0 EXIT ;  /* 0x000000000000094d */ /* 0x000fea0003800000 */
[----:B------:R-:W2:Y:S01]  /*0290*/  LDC.64 R2, c[0x0][0x388] ;  /* 0x0000e200ff027b82 */ /* 0x000ea20000000a00 */
[----:B-1----:R-:W-:Y:S01]  /*02a0*/  FADD R7, R6, R7 ;  /* 0x0000000706077221 */ /* 0x002fe20000000000 */
[----:B--2---:R-:W-:-:S05]  /*02b0*/  IMAD.WIDE.U32 R2, R0, 0x4, R2 ;  /* 0x0000000400027825 */ /* 0x004fca00078e0002 */
[----:B------:R-:W-:Y:S01]  /*02c0*/  REDG.E.ADD.F32.FTZ.RN.STRONG.GPU desc[UR4][R2.64], R7 ;  /* 0x00000007020079a6 */ /* 0x000fe2000c12f304 */
[----:B------:R-:W-:Y:S05]  /*02d0*/  EXIT ;  /* 0x000000000000794d */ /* 0x000fea0003800000 */
.L_x_16:
        /* <DEDUP_REMOVED lines=10> */
.L_x_19:


//--------------------- .nv.shared.reserved.0     --------------------------
	.section	.nv.shared.reserved.0,"aw",@nobits
	.weak		__nv_reservedSMEM_offset_0_alias
	.size		__nv_reservedSMEM_offset_0_alias, 0, 64
	.other		__nv_reservedSMEM_offset_0_alias,@"STO_CUDA_RESERVED_SHARED STV_DEFAULT"
__nv_reservedSMEM_offset_0_alias:
	.zero		0
	.zero		64


//--------------------- .nv.constant0._Z27softmaxKernel2D_elementwiseIfEvPKT_S2_PS0_ii --------------------------
	.section	.nv.constant0._Z27softmaxKernel2D_elementwiseIfEvPKT_S2_PS0_ii,"a",@progbits
	.sectionflags	@""
	.align	4
.nv.constant0._Z27softmaxKernel2D_elementwiseIfEvPKT_S2_PS0_ii:
	.zero		928


//--------------------- .nv.constant0._Z20softmaxKernel2D_rowsIfEvPKT_PS0_ii --------------------------
	.section	.nv.constant0._Z20softmaxKernel2D_rowsIfEvPKT_PS0_ii,"a",@progbits
	.sectionflags	@""
	.align	4
.nv.constant0._Z20softmaxKernel2D_rowsIfEvPKT_PS0_ii:
	.zero		920


//--------------------- SYMBOLS --------------------------

	.type		.nv.reservedSmem.offset0,@object
	.size		.nv.reservedSmem.offset0,0x4
